//
// Generated by NVIDIA NVVM Compiler
//
// Compiler Build ID: CL-36424714
// Cuda compilation tools, release 13.0, V13.0.88
// Based on NVVM 20.0.0
//

.version 9.0
.target sm_100
.address_size 64

	// .globl	_Z10runningSumPi

.visible .entry _Z10runningSumPi(
	.param .u64 .ptr .align 1 _Z10runningSumPi_param_0
)
{
	.reg .pred 	%p<3>;
	.reg .b32 	%r<14>;
	.reg .b64 	%rd<7>;

	ld.param.u64 	%rd3, [_Z10runningSumPi_param_0];
	cvta.to.global.u64 	%rd1, %rd3;
	mov.u32 	%r13, %ntid.x;
	mov.u32 	%r2, %tid.x;
	mul.wide.u32 	%rd4, %r2, 4;
	add.s64 	%rd2, %rd1, %rd4;
	mov.b32 	%r12, 1;
$L__BB0_1:
	setp.ge.u32 	%p1, %r2, %r13;
	@%p1 bra 	$L__BB0_3;
	ld.global.u32 	%r8, [%rd2];
	add.s32 	%r9, %r12, %r2;
	mul.wide.u32 	%rd5, %r9, 4;
	add.s64 	%rd6, %rd1, %rd5;
	ld.global.u32 	%r10, [%rd6];
	add.s32 	%r11, %r10, %r8;
	st.global.u32 	[%rd6], %r11;
$L__BB0_3:
	sub.s32 	%r13, %r13, %r12;
	shl.b32 	%r12, %r12, 1;
	setp.gt.s32 	%p2, %r13, 0;
	@%p2 bra 	$L__BB0_1;
	ret;

}


// ===== COMPILED SASS (sm_100) =====

	.target	sm_100

	.elftype	@"ET_EXEC"


//--------------------- .note.nv.tkinfo           --------------------------
	.section	.note.nv.tkinfo,"",@"SHT_NOTE"
	.sectionflags	@"SHF_NOTE_NV_TKINFO"
	.tkinfo
        /*0018*/ 	.word	0x00000002
        /*0030*/ 	.string	""
        /*0030*/ 	.string	"ptxas"
        /*0030*/ 	.string	"Cuda compilation tools, release 13.0, V13.0.88"
        /*0030*/ 	.string	"Build cuda_13.0.r13.0/compiler.36424714_0"
        /*0030*/ 	.string	"-arch sm_100 -m 64 "



//--------------------- .note.nv.cuinfo           --------------------------
	.section	.note.nv.cuinfo,"",@"SHT_NOTE"
	.sectionflags	@"SHF_NOTE_NV_CUINFO"
        /*0018*/ 	.short	0x0002
        /*001a*/ 	.short	0x0064
        /*001c*/ 	.short	0x0082
	.zero		2


//--------------------- .nv.info                  --------------------------
	.section	.nv.info,"",@"SHT_CUDA_INFO"
	.align	4


	//----- nvinfo : EIATTR_REGCOUNT
	.align		4
        /*0000*/ 	.byte	0x04, 0x2f
        /*0002*/ 	.short	(.L_1 - .L_0)
	.align		4
.L_0:
        /*0004*/ 	.word	index@(_Z10runningSumPi)
        /*0008*/ 	.word	0x0000000c


	//----- nvinfo : EIATTR_FRAME_SIZE
	.align		4
.L_1:
        /*000c*/ 	.byte	0x04, 0x11
        /*000e*/ 	.short	(.L_3 - .L_2)
	.align		4
.L_2:
        /*0010*/ 	.word	index@(_Z10runningSumPi)
        /*0014*/ 	.word	0x00000000


	//----- nvinfo : EIATTR_MIN_STACK_SIZE
	.align		4
.L_3:
        /*0018*/ 	.byte	0x04, 0x12
        /*001a*/ 	.short	(.L_5 - .L_4)
	.align		4
.L_4:
        /*001c*/ 	.word	index@(_Z10runningSumPi)
        /*0020*/ 	.word	0x00000000
.L_5:


//--------------------- .nv.compat                --------------------------
	.section	.nv.compat,"",@"SHT_CUDA_COMPAT_INFO"
	.align	4
        /*0000*/ 	.byte	0x02, 0x09, 0x00, 0x00, 0x02, 0x02, 0x01, 0x00, 0x02, 0x05, 0x05, 0x00, 0x03, 0x07, 0x01, 0x01
        /*0010*/ 	.byte	0x02, 0x03, 0x00, 0x00, 0x02, 0x06, 0x01, 0x00, 0x04, 0x0b, 0x08, 0x00, 0x09, 0x00, 0x00, 0x00
        /*0020*/ 	.byte	0x00, 0x00, 0x00, 0x00


//--------------------- .nv.info._Z10runningSumPi --------------------------
	.section	.nv.info._Z10runningSumPi,"",@"SHT_CUDA_INFO"
	.sectionflags	@""
	.align	4


	//----- nvinfo : EIATTR_CUDA_API_VERSION
	.align		4
        /*0000*/ 	.byte	0x04, 0x37
        /*0002*/ 	.short	(.L_7 - .L_6)
.L_6:
        /*0004*/ 	.word	0x00000082


	//----- nvinfo : EIATTR_KPARAM_INFO
	.align		4
.L_7:
        /*0008*/ 	.byte	0x04, 0x17
        /*000a*/ 	.short	(.L_9 - .L_8)
.L_8:
        /*000c*/ 	.word	0x00000000
        /*0010*/ 	.short	0x0000
        /*0012*/ 	.short	0x0000
        /*0014*/ 	.byte	0x00, 0xf5, 0x21, 0x00


	//----- nvinfo : EIATTR_SPARSE_MMA_MASK
	.align		4
.L_9:
        /*0018*/ 	.byte	0x03, 0x50
        /*001a*/ 	.short	0x0000


	//----- nvinfo : EIATTR_MAXREG_COUNT
	.align		4
        /*001c*/ 	.byte	0x03, 0x1b
        /*001e*/ 	.short	0x00ff


	//----- nvinfo : EIATTR_MERCURY_ISA_VERSION
	.align		4
        /*0020*/ 	.byte	0x03, 0x5f
        /*0022*/ 	.short	0x0101


	//----- nvinfo : EIATTR_VRC_CTA_INIT_COUNT
	.align		4
        /*0024*/ 	.byte	0x02, 0x4a
	.zero		1
	.zero		1


	//----- nvinfo : EIATTR_EXIT_INSTR_OFFSETS
	.align		4
        /*0028*/ 	.byte	0x04, 0x1c
        /*002a*/ 	.short	(.L_11 - .L_10)


	//   ....[0]....
.L_10:
        /*002c*/ 	.word	0x00000130


	//----- nvinfo : EIATTR_CBANK_PARAM_SIZE
	.align		4
.L_11:
        /*0030*/ 	.byte	0x03, 0x19
        /*0032*/ 	.short	0x0008


	//----- nvinfo : EIATTR_PARAM_CBANK
	.align		4
        /*0034*/ 	.byte	0x04, 0x0a
        /*0036*/ 	.short	(.L_13 - .L_12)
	.align		4
.L_12:
        /*0038*/ 	.word	index@(.nv.constant0._Z10runningSumPi)
        /*003c*/ 	.short	0x0380
        /*003e*/ 	.short	0x0008


	//----- nvinfo : EIATTR_SW_WAR
	.align		4
.L_13:
        /*0040*/ 	.byte	0x04, 0x36
        /*0042*/ 	.short	(.L_15 - .L_14)
.L_14:
        /*0044*/ 	.word	0x00000008
.L_15:


//--------------------- .nv.callgraph             --------------------------
	.section	.nv.callgraph,"",@"SHT_CUDA_CALLGRAPH"
	.align	4
	.sectionentsize	8
	.align		4
        /*0000*/ 	.word	0x00000000
	.align		4
        /*0004*/ 	.word	0xffffffff
	.align		4
        /*0008*/ 	.word	0x00000000
	.align		4
        /*000c*/ 	.word	0xfffffffe
	.align		4
        /*0010*/ 	.word	0x00000000
	.align		4
        /*0014*/ 	.word	0xfffffffd
	.align		4
        /*0018*/ 	.word	0x00000000
	.align		4
        /*001c*/ 	.word	0xfffffffc


//--------------------- .text._Z10runningSumPi    --------------------------
	.section	.text._Z10runningSumPi,"ax",@progbits
	.align	128
        .global         _Z10runningSumPi
        .type           _Z10runningSumPi,@function
        .size           _Z10runningSumPi,(.L_x_2 - _Z10runningSumPi)
        .other          _Z10runningSumPi,@"STO_CUDA_ENTRY STV_DEFAULT"
_Z10runningSumPi:
.text._Z10runningSumPi:
[----:B------:R-:W-:Y:S01]  /*0000*/  LDC R1, c[0x0][0x37c] ;  /* 0x0000df00ff017b82 */ /* 0x000fe20000000800 */
[----:B------:R-:W0:Y:S07]  /*0010*/  S2R R9, SR_TID.X ;  /* 0x0000000000097919 */ /* 0x000e2e0000002100 */
[----:B------:R-:W0:Y:S01]  /*0020*/  LDC.64 R2, c[0x0][0x380] ;  /* 0x0000e000ff027b82 */ /* 0x000e220000000a00 */
[----:B------:R-:W1:Y:S01]  /*0030*/  LDCU.64 UR6, c[0x0][0x358] ;  /* 0x00006b00ff0677ac */ /* 0x000e620008000a00 */
[----:B------:R-:W2:Y:S01]  /*0040*/  LDCU UR4, c[0x0][0x360] ;  /* 0x00006c00ff0477ac */ /* 0x000ea20008000800 */
[----:B------:R-:W-:Y:S01]  /*0050*/  UMOV UR5, 0x1 ;  /* 0x0000000100057882 */ /* 0x000fe20000000000 */
[----:B012---:R-:W-:-:S07]  /*0060*/  IMAD.WIDE.U32 R2, R9, 0x4, R2 ;  /* 0x0000000409027825 */ /* 0x007fce00078e0002 */
.L_x_0:
[----:B------:R-:W-:-:S13]  /*0070*/  ISETP.GE.U32.AND P0, PT, R9, UR4, PT ;  /* 0x0000000409007c0c */ /* 0x000fda000bf06070 */
[----:B0-----:R-:W0:Y:S01]  /*0080*/  @!P0 LDC.64 R4, c[0x0][0x380] ;  /* 0x0000e000ff048b82 */ /* 0x001e220000000a00 */
[----:B------:R-:W-:Y:S01]  /*0090*/  @!P0 IADD3 R7, PT, PT, R9, UR5, RZ ;  /* 0x0000000509078c10 */ /* 0x000fe2000fffe0ff */
[----:B------:R-:W2:Y:S04]  /*00a0*/  @!P0 LDG.E R0, desc[UR6][R2.64] ;  /* 0x0000000602008981 */ /* 0x000ea8000c1e1900 */
[----:B0-----:R-:W-:-:S05]  /*00b0*/  @!P0 IMAD.WIDE.U32 R4, R7, 0x4, R4 ;  /* 0x0000000407048825 */ /* 0x001fca00078e0004 */
[----:B------:R-:W2:Y:S01]  /*00c0*/  @!P0 LDG.E R7, desc[UR6][R4.64] ;  /* 0x0000000604078981 */ /* 0x000ea2000c1e1900 */
[----:B------:R-:W-:-:S04]  /*00d0*/  UIADD3 UR4, UPT, UPT, -UR5, UR4, URZ ;  /* 0x0000000405047290 */ /* 0x000fc8000fffe1ff */
[----:B------:R-:W-:Y:S02]  /*00e0*/  UISETP.GT.AND UP0, UPT, UR4, URZ, UPT ;  /* 0x000000ff0400728c */ /* 0x000fe4000bf04270 */
[----:B------:R-:W-:Y:S01]  /*00f0*/  USHF.L.U32 UR5, UR5, 0x1, URZ ;  /* 0x0000000105057899 */ /* 0x000fe200080006ff */
[----:B--2---:R-:W-:-:S05]  /*0100*/  @!P0 IADD3 R7, PT, PT, R0, R7, RZ ;  /* 0x0000000700078210 */ /* 0x004fca0007ffe0ff */
[----:B------:R0:W-:Y:S01]  /*0110*/  @!P0 STG.E desc[UR6][R4.64], R7 ;  /* 0x0000000704008986 */ /* 0x0001e2000c101906 */
[----:B------:R-:W-:Y:S05]  /*0120*/  BRA.U UP0, `(.L_x_0) ;  /* 0xfffffffd00d07547 */ /* 0x000fea000b83ffff */
[----:B------:R-:W-:Y:S05]  /*0130*/  EXIT ;  /* 0x000000000000794d */ /* 0x000fea0003800000 */
.L_x_1:
[----:B------:R-:W-:-:S00]  /*0140*/  BRA `(.L_x_1) ;  /* 0xfffffffc00fc7947 */ /* 0x000fc0000383ffff */
[----:B------:R-:W-:-:S00]  /*0150*/  NOP ;  /* 0x0000000000007918 */ /* 0x000fc00000000000 */
        /* <DEDUP_REMOVED lines=10> */
.L_x_2:


//--------------------- .nv.shared.reserved.0     --------------------------
	.section	.nv.shared.reserved.0,"aw",@nobits
	.weak		__nv_reservedSMEM_offset_0_alias
	.size		__nv_reservedSMEM_offset_0_alias, 0, 64
	.other		__nv_reservedSMEM_offset_0_alias,@"STO_CUDA_RESERVED_SHARED STV_DEFAULT"
__nv_reservedSMEM_offset_0_alias:
	.zero		0
	.zero		64


//--------------------- .nv.constant0._Z10runningSumPi --------------------------
	.section	.nv.constant0._Z10runningSumPi,"a",@progbits
	.sectionflags	@""
	.align	4
.nv.constant0._Z10runningSumPi:
	.zero		904


//--------------------- SYMBOLS --------------------------

	.type		.nv.reservedSmem.offset0,@object
	.size		.nv.reservedSmem.offset0,0x4
